//
// Generated by NVIDIA NVVM Compiler
//
// Compiler Build ID: CL-36424714
// Cuda compilation tools, release 13.0, V13.0.88
// Based on NVVM 20.0.0
//

.version 9.0
.target sm_100
.address_size 64

	// .globl	_Z10matrixmultPfS_S_ii

.visible .entry _Z10matrixmultPfS_S_ii(
	.param .u64 .ptr .align 1 _Z10matrixmultPfS_S_ii_param_0,
	.param .u64 .ptr .align 1 _Z10matrixmultPfS_S_ii_param_1,
	.param .u64 .ptr .align 1 _Z10matrixmultPfS_S_ii_param_2,
	.param .u32 _Z10matrixmultPfS_S_ii_param_3,
	.param .u32 _Z10matrixmultPfS_S_ii_param_4
)
{
	.reg .pred 	%p<12>;
	.reg .b32 	%r<41>;
	.reg .b32 	%f<55>;
	.reg .b64 	%rd<51>;

	ld.param.u64 	%rd10, [_Z10matrixmultPfS_S_ii_param_0];
	ld.param.u64 	%rd11, [_Z10matrixmultPfS_S_ii_param_1];
	ld.param.u64 	%rd12, [_Z10matrixmultPfS_S_ii_param_2];
	ld.param.u32 	%r20, [_Z10matrixmultPfS_S_ii_param_3];
	ld.param.u32 	%r19, [_Z10matrixmultPfS_S_ii_param_4];
	cvta.to.global.u64 	%rd1, %rd12;
	cvta.to.global.u64 	%rd2, %rd11;
	mov.u32 	%r21, %ctaid.x;
	mov.u32 	%r22, %ntid.x;
	mov.u32 	%r23, %tid.x;
	mad.lo.s32 	%r1, %r21, %r22, %r23;
	rem.s32 	%r2, %r1, %r19;
	sub.s32 	%r3, %r1, %r2;
	mul.lo.s32 	%r24, %r19, %r20;
	setp.le.s32 	%p1, %r24, %r1;
	setp.lt.s32 	%p2, %r19, 1;
	or.pred  	%p3, %p1, %p2;
	@%p3 bra 	$L__BB0_12;
	cvta.to.global.u64 	%rd13, %rd10;
	mul.wide.s32 	%rd14, %r1, 4;
	add.s64 	%rd3, %rd13, %rd14;
	ld.global.f32 	%f52, [%rd3];
	and.b32  	%r4, %r19, 7;
	setp.lt.u32 	%p4, %r19, 8;
	mov.b32 	%r39, 0;
	@%p4 bra 	$L__BB0_4;
	and.b32  	%r39, %r19, 2147483640;
	neg.s32 	%r37, %r39;
	mul.wide.u32 	%rd15, %r19, 8;
	add.s64 	%rd4, %rd1, %rd15;
	mul.wide.u32 	%rd16, %r19, 12;
	add.s64 	%rd5, %rd1, %rd16;
	mul.wide.u32 	%rd17, %r19, 16;
	add.s64 	%rd6, %rd1, %rd17;
	mul.wide.u32 	%rd18, %r19, 20;
	add.s64 	%rd7, %rd1, %rd18;
	mul.wide.u32 	%rd19, %r19, 24;
	add.s64 	%rd8, %rd1, %rd19;
	mul.wide.u32 	%rd20, %r19, 28;
	add.s64 	%rd9, %rd1, %rd20;
	shl.b32 	%r27, %r19, 3;
	mov.u32 	%r35, %r3;
	mov.u32 	%r36, %r2;
$L__BB0_3:
	.pragma "nounroll";
	mul.wide.s32 	%rd21, %r36, 4;
	mul.wide.u32 	%rd22, %r19, 4;
	add.s64 	%rd23, %rd1, %rd21;
	add.s64 	%rd24, %rd23, %rd22;
	add.s64 	%rd25, %rd4, %rd21;
	add.s64 	%rd26, %rd5, %rd21;
	add.s64 	%rd27, %rd6, %rd21;
	add.s64 	%rd28, %rd7, %rd21;
	add.s64 	%rd29, %rd8, %rd21;
	add.s64 	%rd30, %rd9, %rd21;
	mul.wide.s32 	%rd31, %r35, 4;
	add.s64 	%rd32, %rd2, %rd31;
	ld.global.f32 	%f9, [%rd32];
	ld.global.f32 	%f10, [%rd23];
	fma.rn.f32 	%f11, %f9, %f10, %f52;
	st.global.f32 	[%rd3], %f11;
	ld.global.f32 	%f12, [%rd32+4];
	ld.global.f32 	%f13, [%rd24];
	fma.rn.f32 	%f14, %f12, %f13, %f11;
	st.global.f32 	[%rd3], %f14;
	ld.global.f32 	%f15, [%rd32+8];
	ld.global.f32 	%f16, [%rd25];
	fma.rn.f32 	%f17, %f15, %f16, %f14;
	st.global.f32 	[%rd3], %f17;
	ld.global.f32 	%f18, [%rd32+12];
	ld.global.f32 	%f19, [%rd26];
	fma.rn.f32 	%f20, %f18, %f19, %f17;
	st.global.f32 	[%rd3], %f20;
	ld.global.f32 	%f21, [%rd32+16];
	ld.global.f32 	%f22, [%rd27];
	fma.rn.f32 	%f23, %f21, %f22, %f20;
	st.global.f32 	[%rd3], %f23;
	ld.global.f32 	%f24, [%rd32+20];
	ld.global.f32 	%f25, [%rd28];
	fma.rn.f32 	%f26, %f24, %f25, %f23;
	st.global.f32 	[%rd3], %f26;
	ld.global.f32 	%f27, [%rd32+24];
	ld.global.f32 	%f28, [%rd29];
	fma.rn.f32 	%f29, %f27, %f28, %f26;
	st.global.f32 	[%rd3], %f29;
	ld.global.f32 	%f30, [%rd32+28];
	ld.global.f32 	%f31, [%rd30];
	fma.rn.f32 	%f52, %f30, %f31, %f29;
	st.global.f32 	[%rd3], %f52;
	add.s32 	%r37, %r37, 8;
	add.s32 	%r36, %r36, %r27;
	add.s32 	%r35, %r35, 8;
	setp.ne.s32 	%p5, %r37, 0;
	@%p5 bra 	$L__BB0_3;
$L__BB0_4:
	setp.eq.s32 	%p6, %r4, 0;
	@%p6 bra 	$L__BB0_12;
	and.b32  	%r14, %r19, 3;
	setp.lt.u32 	%p7, %r4, 4;
	@%p7 bra 	$L__BB0_7;
	add.s32 	%r28, %r3, %r39;
	mul.wide.s32 	%rd33, %r28, 4;
	add.s64 	%rd34, %rd2, %rd33;
	ld.global.f32 	%f32, [%rd34];
	mad.lo.s32 	%r29, %r39, %r19, %r2;
	mul.wide.s32 	%rd35, %r29, 4;
	add.s64 	%rd36, %rd1, %rd35;
	ld.global.f32 	%f33, [%rd36];
	fma.rn.f32 	%f34, %f32, %f33, %f52;
	st.global.f32 	[%rd3], %f34;
	ld.global.f32 	%f35, [%rd34+4];
	mul.wide.u32 	%rd37, %r19, 4;
	add.s64 	%rd38, %rd36, %rd37;
	ld.global.f32 	%f36, [%rd38];
	fma.rn.f32 	%f37, %f35, %f36, %f34;
	st.global.f32 	[%rd3], %f37;
	ld.global.f32 	%f38, [%rd34+8];
	add.s64 	%rd39, %rd38, %rd37;
	ld.global.f32 	%f39, [%rd39];
	fma.rn.f32 	%f40, %f38, %f39, %f37;
	st.global.f32 	[%rd3], %f40;
	ld.global.f32 	%f41, [%rd34+12];
	add.s64 	%rd40, %rd39, %rd37;
	ld.global.f32 	%f42, [%rd40];
	fma.rn.f32 	%f52, %f41, %f42, %f40;
	st.global.f32 	[%rd3], %f52;
	add.s32 	%r39, %r39, 4;
$L__BB0_7:
	setp.eq.s32 	%p8, %r14, 0;
	@%p8 bra 	$L__BB0_12;
	setp.eq.s32 	%p9, %r14, 1;
	@%p9 bra 	$L__BB0_10;
	add.s32 	%r30, %r3, %r39;
	mul.wide.s32 	%rd41, %r30, 4;
	add.s64 	%rd42, %rd2, %rd41;
	ld.global.f32 	%f43, [%rd42];
	mad.lo.s32 	%r31, %r39, %r19, %r2;
	mul.wide.s32 	%rd43, %r31, 4;
	add.s64 	%rd44, %rd1, %rd43;
	ld.global.f32 	%f44, [%rd44];
	fma.rn.f32 	%f45, %f43, %f44, %f52;
	st.global.f32 	[%rd3], %f45;
	ld.global.f32 	%f46, [%rd42+4];
	mul.wide.u32 	%rd45, %r19, 4;
	add.s64 	%rd46, %rd44, %rd45;
	ld.global.f32 	%f47, [%rd46];
	fma.rn.f32 	%f52, %f46, %f47, %f45;
	st.global.f32 	[%rd3], %f52;
	add.s32 	%r39, %r39, 2;
$L__BB0_10:
	and.b32  	%r32, %r19, 1;
	setp.eq.b32 	%p10, %r32, 1;
	not.pred 	%p11, %p10;
	@%p11 bra 	$L__BB0_12;
	add.s32 	%r33, %r3, %r39;
	mul.wide.s32 	%rd47, %r33, 4;
	add.s64 	%rd48, %rd2, %rd47;
	ld.global.f32 	%f48, [%rd48];
	mad.lo.s32 	%r34, %r39, %r19, %r2;
	mul.wide.s32 	%rd49, %r34, 4;
	add.s64 	%rd50, %rd1, %rd49;
	ld.global.f32 	%f49, [%rd50];
	fma.rn.f32 	%f50, %f48, %f49, %f52;
	st.global.f32 	[%rd3], %f50;
$L__BB0_12:
	ret;

}


// ===== COMPILED SASS (sm_100) =====

	.target	sm_100

	.elftype	@"ET_EXEC"


//--------------------- .note.nv.tkinfo           --------------------------
	.section	.note.nv.tkinfo,"",@"SHT_NOTE"
	.sectionflags	@"SHF_NOTE_NV_TKINFO"
	.tkinfo
        /*0018*/ 	.word	0x00000002
        /*0030*/ 	.string	""
        /*0030*/ 	.string	"ptxas"
        /*0030*/ 	.string	"Cuda compilation tools, release 13.0, V13.0.88"
        /*0030*/ 	.string	"Build cuda_13.0.r13.0/compiler.36424714_0"
        /*0030*/ 	.string	"-arch sm_100 -m 64 "



//--------------------- .note.nv.cuinfo           --------------------------
	.section	.note.nv.cuinfo,"",@"SHT_NOTE"
	.sectionflags	@"SHF_NOTE_NV_CUINFO"
        /*0018*/ 	.short	0x0002
        /*001a*/ 	.short	0x0064
        /*001c*/ 	.short	0x0082
	.zero		2


//--------------------- .nv.info                  --------------------------
	.section	.nv.info,"",@"SHT_CUDA_INFO"
	.align	4


	//----- nvinfo : EIATTR_REGCOUNT
	.align		4
        /*0000*/ 	.byte	0x04, 0x2f
        /*0002*/ 	.short	(.L_1 - .L_0)
	.align		4
.L_0:
        /*0004*/ 	.word	index@(_Z10matrixmultPfS_S_ii)
        /*0008*/ 	.word	0x00000018


	//----- nvinfo : EIATTR_FRAME_SIZE
	.align		4
.L_1:
        /*000c*/ 	.byte	0x04, 0x11
        /*000e*/ 	.short	(.L_3 - .L_2)
	.align		4
.L_2:
        /*0010*/ 	.word	index@(_Z10matrixmultPfS_S_ii)
        /*0014*/ 	.word	0x00000000


	//----- nvinfo : EIATTR_MIN_STACK_SIZE
	.align		4
.L_3:
        /*0018*/ 	.byte	0x04, 0x12
        /*001a*/ 	.short	(.L_5 - .L_4)
	.align		4
.L_4:
        /*001c*/ 	.word	index@(_Z10matrixmultPfS_S_ii)
        /*0020*/ 	.word	0x00000000
.L_5:


//--------------------- .nv.compat                --------------------------
	.section	.nv.compat,"",@"SHT_CUDA_COMPAT_INFO"
	.align	4
        /*0000*/ 	.byte	0x02, 0x09, 0x00, 0x00, 0x02, 0x02, 0x01, 0x00, 0x02, 0x05, 0x05, 0x00, 0x03, 0x07, 0x01, 0x01
        /*0010*/ 	.byte	0x02, 0x03, 0x00, 0x00, 0x02, 0x06, 0x01, 0x00, 0x04, 0x0b, 0x08, 0x00, 0x09, 0x00, 0x00, 0x00
        /*0020*/ 	.byte	0x00, 0x00, 0x00, 0x00


//--------------------- .nv.info._Z10matrixmultPfS_S_ii --------------------------
	.section	.nv.info._Z10matrixmultPfS_S_ii,"",@"SHT_CUDA_INFO"
	.sectionflags	@""
	.align	4


	//----- nvinfo : EIATTR_CUDA_API_VERSION
	.align		4
        /*0000*/ 	.byte	0x04, 0x37
        /*0002*/ 	.short	(.L_7 - .L_6)
.L_6:
        /*0004*/ 	.word	0x00000082


	//----- nvinfo : EIATTR_KPARAM_INFO
	.align		4
.L_7:
        /*0008*/ 	.byte	0x04, 0x17
        /*000a*/ 	.short	(.L_9 - .L_8)
.L_8:
        /*000c*/ 	.word	0x00000000
        /*0010*/ 	.short	0x0004
        /*0012*/ 	.short	0x001c
        /*0014*/ 	.byte	0x00, 0xf0, 0x11, 0x00


	//----- nvinfo : EIATTR_KPARAM_INFO
	.align		4
.L_9:
        /*0018*/ 	.byte	0x04, 0x17
        /*001a*/ 	.short	(.L_11 - .L_10)
.L_10:
        /*001c*/ 	.word	0x00000000
        /*0020*/ 	.short	0x0003
        /*0022*/ 	.short	0x0018
        /*0024*/ 	.byte	0x00, 0xf0, 0x11, 0x00


	//----- nvinfo : EIATTR_KPARAM_INFO
	.align		4
.L_11:
        /*0028*/ 	.byte	0x04, 0x17
        /*002a*/ 	.short	(.L_13 - .L_12)
.L_12:
        /*002c*/ 	.word	0x00000000
        /*0030*/ 	.short	0x0002
        /*0032*/ 	.short	0x0010
        /*0034*/ 	.byte	0x00, 0xf5, 0x21, 0x00


	//----- nvinfo : EIATTR_KPARAM_INFO
	.align		4
.L_13:
        /*0038*/ 	.byte	0x04, 0x17
        /*003a*/ 	.short	(.L_15 - .L_14)
.L_14:
        /*003c*/ 	.word	0x00000000
        /*0040*/ 	.short	0x0001
        /*0042*/ 	.short	0x0008
        /*0044*/ 	.byte	0x00, 0xf5, 0x21, 0x00


	//----- nvinfo : EIATTR_KPARAM_INFO
	.align		4
.L_15:
        /*0048*/ 	.byte	0x04, 0x17
        /*004a*/ 	.short	(.L_17 - .L_16)
.L_16:
        /*004c*/ 	.word	0x00000000
        /*0050*/ 	.short	0x0000
        /*0052*/ 	.short	0x0000
        /*0054*/ 	.byte	0x00, 0xf5, 0x21, 0x00


	//----- nvinfo : EIATTR_SPARSE_MMA_MASK
	.align		4
.L_17:
        /*0058*/ 	.byte	0x03, 0x50
        /*005a*/ 	.short	0x0000


	//----- nvinfo : EIATTR_MAXREG_COUNT
	.align		4
        /*005c*/ 	.byte	0x03, 0x1b
        /*005e*/ 	.short	0x00ff


	//----- nvinfo : EIATTR_MERCURY_ISA_VERSION
	.align		4
        /*0060*/ 	.byte	0x03, 0x5f
        /*0062*/ 	.short	0x0101


	//----- nvinfo : EIATTR_VRC_CTA_INIT_COUNT
	.align		4
        /*0064*/ 	.byte	0x02, 0x4a
	.zero		1
	.zero		1


	//----- nvinfo : EIATTR_EXIT_INSTR_OFFSETS
	.align		4
        /*0068*/ 	.byte	0x04, 0x1c
        /*006a*/ 	.short	(.L_19 - .L_18)


	//   ....[0]....
.L_18:
        /*006c*/ 	.word	0x00000200


	//   ....[1]....
        /*0070*/ 	.word	0x000006d0


	//   ....[2]....
        /*0074*/ 	.word	0x00000900


	//   ....[3]....
        /*0078*/ 	.word	0x00000a80


	//   ....[4]....
        /*007c*/ 	.word	0x00000b40


	//----- nvinfo : EIATTR_CBANK_PARAM_SIZE
	.align		4
.L_19:
        /*0080*/ 	.byte	0x03, 0x19
        /*0082*/ 	.short	0x0020


	//----- nvinfo : EIATTR_PARAM_CBANK
	.align		4
        /*0084*/ 	.byte	0x04, 0x0a
        /*0086*/ 	.short	(.L_21 - .L_20)
	.align		4
.L_20:
        /*0088*/ 	.word	index@(.nv.constant0._Z10matrixmultPfS_S_ii)
        /*008c*/ 	.short	0x0380
        /*008e*/ 	.short	0x0020


	//----- nvinfo : EIATTR_SW_WAR
	.align		4
.L_21:
        /*0090*/ 	.byte	0x04, 0x36
        /*0092*/ 	.short	(.L_23 - .L_22)
.L_22:
        /*0094*/ 	.word	0x00000008
.L_23:


//--------------------- .nv.callgraph             --------------------------
	.section	.nv.callgraph,"",@"SHT_CUDA_CALLGRAPH"
	.align	4
	.sectionentsize	8
	.align		4
        /*0000*/ 	.word	0x00000000
	.align		4
        /*0004*/ 	.word	0xffffffff
	.align		4
        /*0008*/ 	.word	0x00000000
	.align		4
        /*000c*/ 	.word	0xfffffffe
	.align		4
        /*0010*/ 	.word	0x00000000
	.align		4
        /*0014*/ 	.word	0xfffffffd
	.align		4
        /*0018*/ 	.word	0x00000000
	.align		4
        /*001c*/ 	.word	0xfffffffc


//--------------------- .text._Z10matrixmultPfS_S_ii --------------------------
	.section	.text._Z10matrixmultPfS_S_ii,"ax",@progbits
	.align	128
        .global         _Z10matrixmultPfS_S_ii
        .type           _Z10matrixmultPfS_S_ii,@function
        .size           _Z10matrixmultPfS_S_ii,(.L_x_5 - _Z10matrixmultPfS_S_ii)
        .other          _Z10matrixmultPfS_S_ii,@"STO_CUDA_ENTRY STV_DEFAULT"
_Z10matrixmultPfS_S_ii:
.text._Z10matrixmultPfS_S_ii:
[----:B------:R-:W-:Y:S01]  /*0000*/  LDC R1, c[0x0][0x37c] ;  /* 0x0000df00ff017b82 */ /* 0x000fe20000000800 */
[----:B------:R-:W0:Y:S01]  /*0010*/  LDCU UR18, c[0x0][0x39c] ;  /* 0x00007380ff1277ac */ /* 0x000e220008000800 */
[----:B------:R-:W1:Y:S06]  /*0020*/  S2R R4, SR_TID.X ;  /* 0x0000000000047919 */ /* 0x000e6c0000002100 */
[----:B------:R-:W1:Y:S08]  /*0030*/  S2UR UR4, SR_CTAID.X ;  /* 0x00000000000479c3 */ /* 0x000e700000002500 */
[----:B------:R-:W1:Y:S01]  /*0040*/  LDC R5, c[0x0][0x360] ;  /* 0x0000d800ff057b82 */ /* 0x000e620000000800 */
[----:B0-----:R-:W-:Y:S01]  /*0050*/  IABS R7, UR18 ;  /* 0x0000001200077c13 */ /* 0x001fe20008000000 */
[----:B------:R-:W-:-:S02]  /*0060*/  UISETP.GE.AND UP0, UPT, UR18, 0x1, UPT ;  /* 0x000000011200788c */ /* 0x000fc4000bf06270 */
[----:B------:R-:W-:Y:S01]  /*0070*/  ISETP.NE.AND P2, PT, RZ, UR18, PT ;  /* 0x00000012ff007c0c */ /* 0x000fe2000bf45270 */
[----:B------:R-:W0:Y:S01]  /*0080*/  I2F.RP R0, R7 ;  /* 0x0000000700007306 */ /* 0x000e220000209400 */
[----:B-1----:R-:W-:Y:S01]  /*0090*/  IMAD R5, R5, UR4, R4 ;  /* 0x0000000405057c24 */ /* 0x002fe2000f8e0204 */
[----:B------:R-:W1:Y:S06]  /*00a0*/  LDCU UR4, c[0x0][0x398] ;  /* 0x00007300ff0477ac */ /* 0x000e6c0008000800 */
[----:B0-----:R-:W0:Y:S01]  /*00b0*/  MUFU.RCP R0, R0 ;  /* 0x0000000000007308 */ /* 0x001e220000001000 */
[----:B------:R-:W-:Y:S01]  /*00c0*/  ISETP.GE.AND P1, PT, R5, RZ, PT ;  /* 0x000000ff0500720c */ /* 0x000fe20003f26270 */
[----:B-1----:R-:W-:Y:S01]  /*00d0*/  UIMAD UR4, UR18, UR4, URZ ;  /* 0x00000004120472a4 */ /* 0x002fe2000f8e02ff */
[----:B0-----:R-:W-:-:S02]  /*00e0*/  IADD3 R2, PT, PT, R0, 0xffffffe, RZ ;  /* 0x0ffffffe00027810 */ /* 0x001fc40007ffe0ff */
[----:B------:R-:W-:-:S03]  /*00f0*/  IABS R0, R5 ;  /* 0x0000000500007213 */ /* 0x000fc60000000000 */
[----:B------:R0:W1:Y:S02]  /*0100*/  F2I.FTZ.U32.TRUNC.NTZ R3, R2 ;  /* 0x0000000200037305 */ /* 0x000064000021f000 */
[----:B0-----:R-:W-:Y:S01]  /*0110*/  HFMA2 R2, -RZ, RZ, 0, 0 ;  /* 0x00000000ff027431 */ /* 0x001fe200000001ff */
[----:B-1----:R-:W-:-:S05]  /*0120*/  IADD3 R6, PT, PT, RZ, -R3, RZ ;  /* 0x80000003ff067210 */ /* 0x002fca0007ffe0ff */
[----:B------:R-:W-:-:S04]  /*0130*/  IMAD R9, R6, R7, RZ ;  /* 0x0000000706097224 */ /* 0x000fc800078e02ff */
[----:B------:R-:W-:-:S06]  /*0140*/  IMAD.HI.U32 R3, R3, R9, R2 ;  /* 0x0000000903037227 */ /* 0x000fcc00078e0002 */
[----:B------:R-:W-:-:S05]  /*0150*/  IMAD.HI.U32 R3, R3, R0, RZ ;  /* 0x0000000003037227 */ /* 0x000fca00078e00ff */
[----:B------:R-:W-:-:S05]  /*0160*/  IADD3 R3, PT, PT, -R3, RZ, RZ ;  /* 0x000000ff03037210 */ /* 0x000fca0007ffe1ff */
[----:B------:R-:W-:-:S05]  /*0170*/  IMAD R0, R7, R3, R0 ;  /* 0x0000000307007224 */ /* 0x000fca00078e0200 */
[----:B------:R-:W-:-:S13]  /*0180*/  ISETP.GT.U32.AND P0, PT, R7, R0, PT ;  /* 0x000000000700720c */ /* 0x000fda0003f04070 */
[----:B------:R-:W-:Y:S02]  /*0190*/  @!P0 IADD3 R0, PT, PT, R0, -R7, RZ ;  /* 0x8000000700008210 */ /* 0x000fe40007ffe0ff */
[----:B------:R-:W-:Y:S02]  /*01a0*/  PLOP3.LUT P0, PT, PT, PT, UP0, 0x80, 0x8 ;  /* 0x000000000008781c */ /* 0x000fe40003f0f008 */
[----:B------:R-:W-:Y:S02]  /*01b0*/  ISETP.GT.U32.AND P3, PT, R7, R0, PT ;  /* 0x000000000700720c */ /* 0x000fe40003f64070 */
[----:B------:R-:W-:-:S11]  /*01c0*/  ISETP.GE.OR P0, PT, R5, UR4, !P0 ;  /* 0x0000000405007c0c */ /* 0x000fd6000c706670 */
[----:B------:R-:W-:-:S04]  /*01d0*/  @!P3 IADD3 R0, PT, PT, R0, -R7, RZ ;  /* 0x800000070000b210 */ /* 0x000fc80007ffe0ff */
[----:B------:R-:W-:Y:S02]  /*01e0*/  @!P1 IADD3 R0, PT, PT, -R0, RZ, RZ ;  /* 0x000000ff00009210 */ /* 0x000fe40007ffe1ff */
[----:B------:R-:W-:Y:S01]  /*01f0*/  @!P2 LOP3.LUT R0, RZ, UR18, RZ, 0x33, !PT ;  /* 0x00000012ff00ac12 */ /* 0x000fe2000f8e33ff */
[----:B------:R-:W-:Y:S06]  /*0200*/  @P0 EXIT ;  /* 0x000000000000094d */ /* 0x000fec0003800000 */
[----:B------:R-:W0:Y:S01]  /*0210*/  LDC.64 R2, c[0x0][0x380] ;  /* 0x0000e000ff027b82 */ /* 0x000e220000000a00 */
[----:B------:R-:W1:Y:S01]  /*0220*/  LDCU.64 UR16, c[0x0][0x358] ;  /* 0x00006b00ff1077ac */ /* 0x000e620008000a00 */
[C---:B------:R-:W-:Y:S01]  /*0230*/  IADD3 R4, PT, PT, R5.reuse, -R0, RZ ;  /* 0x8000000005047210 */ /* 0x040fe20007ffe0ff */
[----:B------:R-:W-:Y:S01]  /*0240*/  UISETP.GE.U32.AND UP0, UPT, UR18, 0x8, UPT ;  /* 0x000000081200788c */ /* 0x000fe2000bf06070 */
[----:B------:R-:W-:Y:S01]  /*0250*/  UMOV UR4, URZ ;  /* 0x000000ff00047c82 */ /* 0x000fe20008000000 */
[----:B0-----:R-:W-:-:S05]  /*0260*/  IMAD.WIDE R2, R5, 0x4, R2 ;  /* 0x0000000405027825 */ /* 0x001fca00078e0202 */
[----:B-1----:R0:W5:Y:S02]  /*0270*/  LDG.E R5, desc[UR16][R2.64] ;  /* 0x0000001002057981 */ /* 0x002164000c1e1900 */
[----:B------:R-:W-:Y:S05]  /*0280*/  BRA.U !UP0, `(.L_x_0) ;  /* 0x0000000508087547 */ /* 0x000fea000b800000 */
[----:B------:R-:W1:Y:S01]  /*0290*/  LDCU.64 UR20, c[0x0][0x390] ;  /* 0x00007200ff1477ac */ /* 0x000e620008000a00 */
[----:B------:R-:W-:Y:S02]  /*02a0*/  MOV R9, R4 ;  /* 0x0000000400097202 */ /* 0x000fe40000000f00 */
[----:B------:R-:W-:Y:S01]  /*02b0*/  MOV R8, R0 ;  /* 0x0000000000087202 */ /* 0x000fe20000000f00 */
[----:B------:R-:W-:-:S04]  /*02c0*/  ULOP3.LUT UR4, UR18, 0x7ffffff8, URZ, 0xc0, !UPT ;  /* 0x7ffffff812047892 */ /* 0x000fc8000f8ec0ff */
[----:B------:R-:W-:Y:S02]  /*02d0*/  UIADD3 UR5, UPT, UPT, -UR4, URZ, URZ ;  /* 0x000000ff04057290 */ /* 0x000fe4000fffe1ff */
[----:B-1----:R-:W-:Y:S02]  /*02e0*/  UIMAD.WIDE.U32 UR6, UR18, 0xc, UR20 ;  /* 0x0000000c120678a5 */ /* 0x002fe4000f8e0014 */
[----:B------:R-:W-:Y:S02]  /*02f0*/  UIMAD.WIDE.U32 UR8, UR18, 0x10, UR20 ;  /* 0x00000010120878a5 */ /* 0x000fe4000f8e0014 */
[----:B------:R-:W-:Y:S02]  /*0300*/  UIMAD.WIDE.U32 UR10, UR18, 0x14, UR20 ;  /* 0x00000014120a78a5 */ /* 0x000fe4000f8e0014 */
[----:B------:R-:W-:Y:S02]  /*0310*/  UIMAD.WIDE.U32 UR12, UR18, 0x18, UR20 ;  /* 0x00000018120c78a5 */ /* 0x000fe4000f8e0014 */
[----:B------:R-:W-:-:S12]  /*0320*/  UIMAD.WIDE.U32 UR14, UR18, 0x1c, UR20 ;  /* 0x0000001c120e78a5 */ /* 0x000fd8000f8e0014 */
.L_x_1:
[----:B------:R-:W1:Y:S01]  /*0330*/  LDC.64 R6, c[0x0][0x388] ;  /* 0x0000e200ff067b82 */ /* 0x000e620000000a00 */
[----:B------:R-:W-:-:S05]  /*0340*/  HFMA2 R11, -RZ, RZ, 0, 2.384185791015625e-07 ;  /* 0x00000004ff0b7431 */ /* 0x000fca00000001ff */
[----:B------:R-:W-:-:S05]  /*0350*/  IMAD.WIDE R10, R8, R11, UR20 ;  /* 0x00000014080a7e25 */ /* 0x000fca000f8e020b */
[----:B--2---:R-:W2:Y:S01]  /*0360*/  LDG.E R13, desc[UR16][R10.64] ;  /* 0x000000100a0d7981 */ /* 0x004ea2000c1e1900 */
[----:B-1----:R-:W-:-:S05]  /*0370*/  IMAD.WIDE R6, R9, 0x4, R6 ;  /* 0x0000000409067825 */ /* 0x002fca00078e0206 */
[----:B------:R-:W2:Y:S01]  /*0380*/  LDG.E R12, desc[UR16][R6.64] ;  /* 0x00000010060c7981 */ /* 0x000ea2000c1e1900 */
[----:B------:R-:W-:Y:S01]  /*0390*/  MOV R15, UR18 ;  /* 0x00000012000f7c02 */ /* 0x000fe20008000f00 */
[----:B--2--5:R-:W-:-:S04]  /*03a0*/  FFMA R5, R12, R13, R5 ;  /* 0x0000000d0c057223 */ /* 0x024fc80000000005 */
[----:B------:R-:W-:Y:S01]  /*03b0*/  IMAD.WIDE.U32 R12, R15, 0x4, R10 ;  /* 0x000000040f0c7825 */ /* 0x000fe200078e000a */
[----:B------:R1:W-:Y:S05]  /*03c0*/  STG.E desc[UR16][R2.64], R5 ;  /* 0x0000000502007986 */ /* 0x0003ea000c101910 */
[----:B------:R-:W2:Y:S04]  /*03d0*/  LDG.E R12, desc[UR16][R12.64] ;  /* 0x000000100c0c7981 */ /* 0x000ea8000c1e1900 */
[----:B------:R-:W2:Y:S01]  /*03e0*/  LDG.E R14, desc[UR16][R6.64+0x4] ;  /* 0x00000410060e7981 */ /* 0x000ea2000c1e1900 */
[----:B------:R-:W-:Y:S01]  /*03f0*/  UIMAD.WIDE.U32 UR22, UR18, 0x8, UR20 ;  /* 0x00000008121678a5 */ /* 0x000fe2000f8e0014 */
[----:B------:R-:W-:-:S05]  /*0400*/  MOV R17, 0x4 ;  /* 0x0000000400117802 */ /* 0x000fca0000000f00 */
[----:B------:R-:W-:-:S04]  /*0410*/  IMAD.WIDE R10, R8, R17, UR22 ;  /* 0x00000016080a7e25 */ /* 0x000fc8000f8e0211 */
[----:B--2---:R-:W-:-:S05]  /*0420*/  FFMA R15, R14, R12, R5 ;  /* 0x0000000c0e0f7223 */ /* 0x004fca0000000005 */
[----:B------:R2:W-:Y:S04]  /*0430*/  STG.E desc[UR16][R2.64], R15 ;  /* 0x0000000f02007986 */ /* 0x0005e8000c101910 */
[----:B------:R-:W1:Y:S04]  /*0440*/  LDG.E R10, desc[UR16][R10.64] ;  /* 0x000000100a0a7981 */ /* 0x000e68000c1e1900 */
[----:B------:R-:W1:Y:S01]  /*0450*/  LDG.E R14, desc[UR16][R6.64+0x8] ;  /* 0x00000810060e7981 */ /* 0x000e62000c1e1900 */
[----:B------:R-:W-:-:S04]  /*0460*/  IMAD.WIDE R12, R8, R17, UR6 ;  /* 0x00000006080c7e25 */ /* 0x000fc8000f8e0211 */
[----:B------:R-:W-:Y:S02]  /*0470*/  HFMA2 R19, -RZ, RZ, 0, 2.384185791015625e-07 ;  /* 0x00000004ff137431 */ /* 0x000fe400000001ff */
[----:B-1----:R-:W-:-:S05]  /*0480*/  FFMA R5, R14, R10, R15 ;  /* 0x0000000a0e057223 */ /* 0x002fca000000000f */
[----:B------:R-:W-:Y:S04]  /*0490*/  STG.E desc[UR16][R2.64], R5 ;  /* 0x0000000502007986 */ /* 0x000fe8000c101910 */
[----:B------:R-:W3:Y:S04]  /*04a0*/  LDG.E R12, desc[UR16][R12.64] ;  /* 0x000000100c0c7981 */ /* 0x000ee8000c1e1900 */
[----:B------:R-:W3:Y:S02]  /*04b0*/  LDG.E R14, desc[UR16][R6.64+0xc] ;  /* 0x00000c10060e7981 */ /* 0x000ee4000c1e1900 */
[----:B---3--:R-:W-:Y:S01]  /*04c0*/  FFMA R17, R14, R12, R5 ;  /* 0x0000000c0e117223 */ /* 0x008fe20000000005 */
[----:B--2---:R-:W-:-:S04]  /*04d0*/  IMAD.WIDE R14, R8, R19, UR8 ;  /* 0x00000008080e7e25 */ /* 0x004fc8000f8e0213 */
[----:B------:R1:W-:Y:S04]  /*04e0*/  STG.E desc[UR16][R2.64], R17 ;  /* 0x0000001102007986 */ /* 0x0003e8000c101910 */
[----:B------:R-:W2:Y:S04]  /*04f0*/  LDG.E R14, desc[UR16][R14.64] ;  /* 0x000000100e0e7981 */ /* 0x000ea8000c1e1900 */
[----:B------:R-:W2:Y:S01]  /*0500*/  LDG.E R10, desc[UR16][R6.64+0x10] ;  /* 0x00001010060a7981 */ /* 0x000ea2000c1e1900 */
[----:B------:R-:W-:Y:S01]  /*0510*/  MOV R11, 0x4 ;  /* 0x00000004000b7802 */ /* 0x000fe20000000f00 */
[----:B------:R-:W-:-:S02]  /*0520*/  HFMA2 R13, -RZ, RZ, 0, 2.384185791015625e-07 ;  /* 0x00000004ff0d7431 */ /* 0x000fc400000001ff */
[----:B--2---:R-:W-:Y:S02]  /*0530*/  FFMA R19, R10, R14, R17 ;  /* 0x0000000e0a137223 */ /* 0x004fe40000000011 */
[----:B------:R-:W-:-:S03]  /*0540*/  IMAD.WIDE R10, R8, R11, UR10 ;  /* 0x0000000a080a7e25 */ /* 0x000fc6000f8e020b */
[----:B------:R2:W-:Y:S04]  /*0550*/  STG.E desc[UR16][R2.64], R19 ;  /* 0x0000001302007986 */ /* 0x0005e8000c101910 */
[----:B------:R-:W3:Y:S04]  /*0560*/  LDG.E R10, desc[UR16][R10.64] ;  /* 0x000000100a0a7981 */ /* 0x000ee8000c1e1900 */
[----:B------:R-:W3:Y:S02]  /*0570*/  LDG.E R12, desc[UR16][R6.64+0x14] ;  /* 0x00001410060c7981 */ /* 0x000ee4000c1e1900 */
[----:B---3--:R-:W-:Y:S01]  /*0580*/  FFMA R21, R12, R10, R19 ;  /* 0x0000000a0c157223 */ /* 0x008fe20000000013 */
[----:B------:R-:W-:-:S04]  /*0590*/  IMAD.WIDE R12, R8, R13, UR12 ;  /* 0x0000000c080c7e25 */ /* 0x000fc8000f8e020d */
[----:B------:R2:W-:Y:S04]  /*05a0*/  STG.E desc[UR16][R2.64], R21 ;  /* 0x0000001502007986 */ /* 0x0005e8000c101910 */
[----:B------:R-:W1:Y:S04]  /*05b0*/  LDG.E R12, desc[UR16][R12.64] ;  /* 0x000000100c0c7981 */ /* 0x000e68000c1e1900 */
[----:B------:R-:W1:Y:S01]  /*05c0*/  LDG.E R14, desc[UR16][R6.64+0x18] ;  /* 0x00001810060e7981 */ /* 0x000e62000c1e1900 */
[----:B------:R-:W-:Y:S01]  /*05d0*/  MOV R15, 0x4 ;  /* 0x00000004000f7802 */ /* 0x000fe20000000f00 */
[----:B-1----:R-:W-:-:S04]  /*05e0*/  FFMA R17, R14, R12, R21 ;  /* 0x0000000c0e117223 */ /* 0x002fc80000000015 */
[----:B------:R-:W-:Y:S01]  /*05f0*/  IMAD.WIDE R14, R8, R15, UR14 ;  /* 0x0000000e080e7e25 */ /* 0x000fe2000f8e020f */
[----:B------:R2:W-:Y:S04]  /*0600*/  STG.E desc[UR16][R2.64], R17 ;  /* 0x0000001102007986 */ /* 0x0005e8000c101910 */
[----:B------:R-:W3:Y:S04]  /*0610*/  LDG.E R10, desc[UR16][R6.64+0x1c] ;  /* 0x00001c10060a7981 */ /* 0x000ee8000c1e1900 */
[----:B------:R-:W3:Y:S01]  /*0620*/  LDG.E R14, desc[UR16][R14.64] ;  /* 0x000000100e0e7981 */ /* 0x000ee2000c1e1900 */
[----:B------:R-:W-:-:S04]  /*0630*/  UIADD3 UR5, UPT, UPT, UR5, 0x8, URZ ;  /* 0x0000000805057890 */ /* 0x000fc8000fffe0ff */
[----:B------:R-:W-:Y:S01]  /*0640*/  UISETP.NE.AND UP0, UPT, UR5, URZ, UPT ;  /* 0x000000ff0500728c */ /* 0x000fe2000bf05270 */
[----:B------:R-:W-:Y:S02]  /*0650*/  MOV R11, UR18 ;  /* 0x00000012000b7c02 */ /* 0x000fe40008000f00 */
[----:B------:R-:W-:Y:S02]  /*0660*/  IADD3 R9, PT, PT, R9, 0x8, RZ ;  /* 0x0000000809097810 */ /* 0x000fe40007ffe0ff */
[----:B------:R-:W-:Y:S01]  /*0670*/  LEA R8, R11, R8, 0x3 ;  /* 0x000000080b087211 */ /* 0x000fe200078e18ff */
[----:B---3--:R-:W-:-:S05]  /*0680*/  FFMA R5, R10, R14, R17 ;  /* 0x0000000e0a057223 */ /* 0x008fca0000000011 */
[----:B------:R2:W-:Y:S01]  /*0690*/  STG.E desc[UR16][R2.64], R5 ;  /* 0x0000000502007986 */ /* 0x0005e2000c101910 */
[----:B------:R-:W-:Y:S05]  /*06a0*/  BRA.U UP0, `(.L_x_1) ;  /* 0xfffffffd00207547 */ /* 0x000fea000b83ffff */
.L_x_0:
[----:B------:R-:W-:-:S06]  /*06b0*/  ULOP3.LUT UR5, UR18, 0x7, URZ, 0xc0, !UPT ;  /* 0x0000000712057892 */ /* 0x000fcc000f8ec0ff */
[----:B------:R-:W-:-:S13]  /*06c0*/  ISETP.NE.AND P0, PT, RZ, UR5, PT ;  /* 0x00000005ff007c0c */ /* 0x000fda000bf05270 */
[----:B------:R-:W-:Y:S05]  /*06d0*/  @!P0 EXIT ;  /* 0x000000000000894d */ /* 0x000fea0003800000 */
[----:B------:R-:W-:Y:S02]  /*06e0*/  UISETP.GE.U32.AND UP0, UPT, UR5, 0x4, UPT ;  /* 0x000000040500788c */ /* 0x000fe4000bf06070 */
[----:B------:R-:W-:-:S07]  /*06f0*/  ULOP3.LUT UR5, UR18, 0x3, URZ, 0xc0, !UPT ;  /* 0x0000000312057892 */ /* 0x000fce000f8ec0ff */
[----:B------:R-:W-:Y:S05]  /*0700*/  BRA.U !UP0, `(.L_x_2) ;  /* 0x0000000108787547 */ /* 0x000fea000b800000 */
[----:B------:R-:W1:Y:S01]  /*0710*/  LDC.64 R6, c[0x0][0x388] ;  /* 0x0000e200ff067b82 */ /* 0x000e620000000a00 */
[----:B------:R-:W-:Y:S02]  /*0720*/  MOV R13, UR4 ;  /* 0x00000004000d7c02 */ /* 0x000fe40008000f00 */
[----:B------:R-:W-:-:S03]  /*0730*/  IADD3 R11, PT, PT, R4, UR4, RZ ;  /* 0x00000004040b7c10 */ /* 0x000fc6000fffe0ff */
[----:B------:R-:W-:Y:S02]  /*0740*/  IMAD R13, R13, UR18, R0 ;  /* 0x000000120d0d7c24 */ /* 0x000fe4000f8e0200 */
[----:B------:R-:W3:Y:S01]  /*0750*/  LDC.64 R8, c[0x0][0x390] ;  /* 0x0000e400ff087b82 */ /* 0x000ee20000000a00 */
[----:B-1----:R-:W-:-:S05]  /*0760*/  IMAD.WIDE R6, R11, 0x4, R6 ;  /* 0x000000040b067825 */ /* 0x002fca00078e0206 */
[----:B------:R-:W2:Y:S01]  /*0770*/  LDG.E R10, desc[UR16][R6.64] ;  /* 0x00000010060a7981 */ /* 0x000ea2000c1e1900 */
[----:B---3--:R-:W-:-:S05]  /*0780*/  IMAD.WIDE R8, R13, 0x4, R8 ;  /* 0x000000040d087825 */ /* 0x008fca00078e0208 */
[----:B------:R-:W2:Y:S01]  /*0790*/  LDG.E R11, desc[UR16][R8.64] ;  /* 0x00000010080b7981 */ /* 0x000ea2000c1e1900 */
[----:B------:R-:W-:Y:S01]  /*07a0*/  MOV R13, UR18 ;  /* 0x00000012000d7c02 */ /* 0x000fe20008000f00 */
[----:B--2--5:R-:W-:-:S04]  /*07b0*/  FFMA R5, R10, R11, R5 ;  /* 0x0000000b0a057223 */ /* 0x024fc80000000005 */
[----:B------:R-:W-:Y:S01]  /*07c0*/  IMAD.WIDE.U32 R10, R13, 0x4, R8 ;  /* 0x000000040d0a7825 */ /* 0x000fe200078e0008 */
[----:B------:R1:W-:Y:S04]  /*07d0*/  STG.E desc[UR16][R2.64], R5 ;  /* 0x0000000502007986 */ /* 0x0003e8000c101910 */
[----:B------:R-:W2:Y:S04]  /*07e0*/  LDG.E R12, desc[UR16][R6.64+0x4] ;  /* 0x00000410060c7981 */ /* 0x000ea8000c1e1900 */
[----:B------:R-:W2:Y:S01]  /*07f0*/  LDG.E R13, desc[UR16][R10.64] ;  /* 0x000000100a0d7981 */ /* 0x000ea2000c1e1900 */
[----:B------:R-:W-:Y:S01]  /*0800*/  MOV R17, UR18 ;  /* 0x0000001200117c02 */ /* 0x000fe20008000f00 */
[----:B--2---:R-:W-:-:S04]  /*0810*/  FFMA R15, R12, R13, R5 ;  /* 0x0000000d0c0f7223 */ /* 0x004fc80000000005 */
        /* <DEDUP_REMOVED lines=8> */
[----:B------:R-:W1:Y:S04]  /*08a0*/  LDG.E R10, desc[UR16][R6.64+0xc] ;  /* 0x00000c10060a7981 */ /* 0x000e68000c1e1900 */
[----:B------:R-:W1:Y:S01]  /*08b0*/  LDG.E R8, desc[UR16][R8.64] ;  /* 0x0000001008087981 */ /* 0x000e62000c1e1900 */
[----:B------:R-:W-:Y:S01]  /*08c0*/  UIADD3 UR4, UPT, UPT, UR4, 0x4, URZ ;  /* 0x0000000404047890 */ /* 0x000fe2000fffe0ff */
[----:B-1----:R-:W-:-:S05]  /*08d0*/  FFMA R5, R10, R8, R17 ;  /* 0x000000080a057223 */ /* 0x002fca0000000011 */
[----:B------:R3:W-:Y:S06]  /*08e0*/  STG.E desc[UR16][R2.64], R5 ;  /* 0x0000000502007986 */ /* 0x0007ec000c101910 */
.L_x_2:
[----:B------:R-:W-:-:S13]  /*08f0*/  ISETP.NE.AND P0, PT, RZ, UR5, PT ;  /* 0x00000005ff007c0c */ /* 0x000fda000bf05270 */
[----:B------:R-:W-:Y:S05]  /*0900*/  @!P0 EXIT ;  /* 0x000000000000894d */ /* 0x000fea0003800000 */
[----:B------:R-:W-:-:S09]  /*0910*/  UISETP.NE.AND UP0, UPT, UR5, 0x1, UPT ;  /* 0x000000010500788c */ /* 0x000fd2000bf05270 */
[----:B------:R-:W-:Y:S05]  /*0920*/  BRA.U !UP0, `(.L_x_3) ;  /* 0x0000000108487547 */ /* 0x000fea000b800000 */
[----:B------:R-:W1:Y:S01]  /*0930*/  LDC.64 R6, c[0x0][0x388] ;  /* 0x0000e200ff067b82 */ /* 0x000e620000000a00 */
[----:B------:R-:W-:Y:S02]  /*0940*/  MOV R13, UR4 ;  /* 0x00000004000d7c02 */ /* 0x000fe40008000f00 */
[----:B------:R-:W-:-:S03]  /*0950*/  IADD3 R11, PT, PT, R4, UR4, RZ ;  /* 0x00000004040b7c10 */ /* 0x000fc6000fffe0ff */
[----:B------:R-:W-:Y:S02]  /*0960*/  IMAD R13, R13, UR18, R0 ;  /* 0x000000120d0d7c24 */ /* 0x000fe4000f8e0200 */
[----:B------:R-:W4:Y:S01]  /*0970*/  LDC.64 R8, c[0x0][0x390] ;  /* 0x0000e400ff087b82 */ /* 0x000f220000000a00 */
[----:B-1----:R-:W-:-:S05]  /*0980*/  IMAD.WIDE R6, R11, 0x4, R6 ;  /* 0x000000040b067825 */ /* 0x002fca00078e0206 */
[----:B------:R-:W2:Y:S01]  /*0990*/  LDG.E R10, desc[UR16][R6.64] ;  /* 0x00000010060a7981 */ /* 0x000ea2000c1e1900 */
[----:B----4-:R-:W-:-:S05]  /*09a0*/  IMAD.WIDE R8, R13, 0x4, R8 ;  /* 0x000000040d087825 */ /* 0x010fca00078e0208 */
[----:B------:R-:W2:Y:S01]  /*09b0*/  LDG.E R11, desc[UR16][R8.64] ;  /* 0x00000010080b7981 */ /* 0x000ea2000c1e1900 */
[----:B---3--:R-:W-:Y:S01]  /*09c0*/  MOV R15, UR18 ;  /* 0x00000012000f7c02 */ /* 0x008fe20008000f00 */
[----:B--2--5:R-:W-:-:S04]  /*09d0*/  FFMA R13, R10, R11, R5 ;  /* 0x0000000b0a0d7223 */ /* 0x024fc80000000005 */
[----:B------:R-:W-:Y:S01]  /*09e0*/  IMAD.WIDE.U32 R10, R15, 0x4, R8 ;  /* 0x000000040f0a7825 */ /* 0x000fe200078e0008 */
[----:B------:R1:W-:Y:S04]  /*09f0*/  STG.E desc[UR16][R2.64], R13 ;  /* 0x0000000d02007986 */ /* 0x0003e8000c101910 */
[----:B------:R-:W2:Y:S04]  /*0a00*/  LDG.E R12, desc[UR16][R6.64+0x4] ;  /* 0x00000410060c7981 */ /* 0x000ea8000c1e1900 */
[----:B------:R-:W2:Y:S01]  /*0a10*/  LDG.E R10, desc[UR16][R10.64] ;  /* 0x000000100a0a7981 */ /* 0x000ea2000c1e1900 */
[----:B------:R-:W-:Y:S01]  /*0a20*/  UIADD3 UR4, UPT, UPT, UR4, 0x2, URZ ;  /* 0x0000000204047890 */ /* 0x000fe2000fffe0ff */
[----:B--2---:R-:W-:-:S05]  /*0a30*/  FFMA R5, R12, R10, R13 ;  /* 0x0000000a0c057223 */ /* 0x004fca000000000d */
[----:B------:R1:W-:Y:S06]  /*0a40*/  STG.E desc[UR16][R2.64], R5 ;  /* 0x0000000502007986 */ /* 0x0003ec000c101910 */
.L_x_3:
[----:B------:R-:W-:-:S04]  /*0a50*/  ULOP3.LUT UR5, UR18, 0x1, URZ, 0xc0, !UPT ;  /* 0x0000000112057892 */ /* 0x000fc8000f8ec0ff */
[----:B------:R-:W-:-:S06]  /*0a60*/  UISETP.NE.U32.AND UP0, UPT, UR5, 0x1, UPT ;  /* 0x000000010500788c */ /* 0x000fcc000bf05070 */
[----:B------:R-:W-:-:S13]  /*0a70*/  PLOP3.LUT P0, PT, PT, PT, UP0, 0x80, 0x8 ;  /* 0x000000000008781c */ /* 0x000fda0003f0f008 */
[----:B------:R-:W-:Y:S05]  /*0a80*/  @P0 EXIT ;  /* 0x000000000000094d */ /* 0x000fea0003800000 */
[----:B------:R-:W4:Y:S01]  /*0a90*/  LDC.64 R6, c[0x0][0x388] ;  /* 0x0000e200ff067b82 */ /* 0x000f220000000a00 */
[----:B-1----:R-:W-:Y:S02]  /*0aa0*/  MOV R13, UR4 ;  /* 0x00000004000d7c02 */ /* 0x002fe40008000f00 */
[----:B------:R-:W-:-:S03]  /*0ab0*/  IADD3 R11, PT, PT, R4, UR4, RZ ;  /* 0x00000004040b7c10 */ /* 0x000fc6000fffe0ff */
[----:B------:R-:W-:Y:S02]  /*0ac0*/  IMAD R13, R13, UR18, R0 ;  /* 0x000000120d0d7c24 */ /* 0x000fe4000f8e0200 */
[----:B------:R-:W1:Y:S01]  /*0ad0*/  LDC.64 R8, c[0x0][0x390] ;  /* 0x0000e400ff087b82 */ /* 0x000e620000000a00 */
[----:B----4-:R-:W-:-:S06]  /*0ae0*/  IMAD.WIDE R6, R11, 0x4, R6 ;  /* 0x000000040b067825 */ /* 0x010fcc00078e0206 */
[----:B------:R-:W2:Y:S01]  /*0af0*/  LDG.E R6, desc[UR16][R6.64] ;  /* 0x0000001006067981 */ /* 0x000ea2000c1e1900 */
[----:B-1----:R-:W-:-:S06]  /*0b00*/  IMAD.WIDE R8, R13, 0x4, R8 ;  /* 0x000000040d087825 */ /* 0x002fcc00078e0208 */
[----:B------:R-:W2:Y:S02]  /*0b10*/  LDG.E R8, desc[UR16][R8.64] ;  /* 0x0000001008087981 */ /* 0x000ea4000c1e1900 */
[----:B--23-5:R-:W-:-:S05]  /*0b20*/  FFMA R5, R6, R8, R5 ;  /* 0x0000000806057223 */ /* 0x02cfca0000000005 */
[----:B------:R-:W-:Y:S01]  /*0b30*/  STG.E desc[UR16][R2.64], R5 ;  /* 0x0000000502007986 */ /* 0x000fe2000c101910 */
[----:B------:R-:W-:Y:S05]  /*0b40*/  EXIT ;  /* 0x000000000000794d */ /* 0x000fea0003800000 */
.L_x_4:
[----:B------:R-:W-:-:S00]  /*0b50*/  BRA `(.L_x_4) ;  /* 0xfffffffc00fc7947 */ /* 0x000fc0000383ffff */
[----:B------:R-:W-:-:S00]  /*0b60*/  NOP ;  /* 0x0000000000007918 */ /* 0x000fc00000000000 */
        /* <DEDUP_REMOVED lines=9> */
.L_x_5:


//--------------------- .nv.shared.reserved.0     --------------------------
	.section	.nv.shared.reserved.0,"aw",@nobits
	.weak		__nv_reservedSMEM_offset_0_alias
	.size		__nv_reservedSMEM_offset_0_alias, 0, 64
	.other		__nv_reservedSMEM_offset_0_alias,@"STO_CUDA_RESERVED_SHARED STV_DEFAULT"
__nv_reservedSMEM_offset_0_alias:
	.zero		0
	.zero		64


//--------------------- .nv.constant0._Z10matrixmultPfS_S_ii --------------------------
	.section	.nv.constant0._Z10matrixmultPfS_S_ii,"a",@progbits
	.sectionflags	@""
	.align	4
.nv.constant0._Z10matrixmultPfS_S_ii:
	.zero		928


//--------------------- SYMBOLS --------------------------

	.type		.nv.reservedSmem.offset0,@object
	.size		.nv.reservedSmem.offset0,0x4
